//
// Generated by NVIDIA NVVM Compiler
//
// Compiler Build ID: CL-36424714
// Cuda compilation tools, release 13.0, V13.0.88
// Based on NVVM 20.0.0
//

.version 9.0
.target sm_100
.address_size 64

	// .globl	_Z21custom_convolution_1dPiS_i
.const .align 4 .b8 custom_mask[28];
.extern .shared .align 16 .b8 shared_array[];

.visible .entry _Z21custom_convolution_1dPiS_i(
	.param .u64 .ptr .align 1 _Z21custom_convolution_1dPiS_i_param_0,
	.param .u64 .ptr .align 1 _Z21custom_convolution_1dPiS_i_param_1,
	.param .u32 _Z21custom_convolution_1dPiS_i_param_2
)
{
	.reg .pred 	%p<8>;
	.reg .b32 	%r<57>;
	.reg .b64 	%rd<9>;

	ld.param.u64 	%rd3, [_Z21custom_convolution_1dPiS_i_param_0];
	ld.param.u64 	%rd2, [_Z21custom_convolution_1dPiS_i_param_1];
	cvta.to.global.u64 	%rd4, %rd3;
	mov.u32 	%r32, %ctaid.x;
	mov.u32 	%r1, %ntid.x;
	mov.u32 	%r2, %tid.x;
	mad.lo.s32 	%r3, %r32, %r1, %r2;
	mul.wide.s32 	%rd5, %r3, 4;
	add.s64 	%rd1, %rd4, %rd5;
	ld.global.u32 	%r33, [%rd1];
	shl.b32 	%r34, %r2, 2;
	mov.u32 	%r35, shared_array;
	add.s32 	%r4, %r35, %r34;
	st.shared.u32 	[%r4], %r33;
	bar.sync 	0;
	setp.lt.u32 	%p1, %r2, %r1;
	@%p1 bra 	$L__BB0_2;
	ld.global.u32 	%r50, [%rd1];
	bra.uni 	$L__BB0_3;
$L__BB0_2:
	ld.shared.u32 	%r50, [%r4];
$L__BB0_3:
	ld.const.u32 	%r36, [custom_mask];
	mul.lo.s32 	%r8, %r36, %r50;
	add.s32 	%r37, %r2, 1;
	setp.lt.u32 	%p2, %r37, %r1;
	@%p2 bra 	$L__BB0_5;
	ld.global.u32 	%r51, [%rd1+4];
	bra.uni 	$L__BB0_6;
$L__BB0_5:
	ld.shared.u32 	%r51, [%r4+4];
$L__BB0_6:
	ld.const.u32 	%r38, [custom_mask+4];
	mad.lo.s32 	%r12, %r38, %r51, %r8;
	add.s32 	%r39, %r2, 2;
	setp.lt.u32 	%p3, %r39, %r1;
	@%p3 bra 	$L__BB0_8;
	ld.global.u32 	%r52, [%rd1+8];
	bra.uni 	$L__BB0_9;
$L__BB0_8:
	ld.shared.u32 	%r52, [%r4+8];
$L__BB0_9:
	ld.const.u32 	%r40, [custom_mask+8];
	mad.lo.s32 	%r16, %r40, %r52, %r12;
	add.s32 	%r41, %r2, 3;
	setp.lt.u32 	%p4, %r41, %r1;
	@%p4 bra 	$L__BB0_11;
	ld.global.u32 	%r53, [%rd1+12];
	bra.uni 	$L__BB0_12;
$L__BB0_11:
	ld.shared.u32 	%r53, [%r4+12];
$L__BB0_12:
	ld.const.u32 	%r42, [custom_mask+12];
	mad.lo.s32 	%r20, %r42, %r53, %r16;
	add.s32 	%r43, %r2, 4;
	setp.lt.u32 	%p5, %r43, %r1;
	@%p5 bra 	$L__BB0_14;
	ld.global.u32 	%r54, [%rd1+16];
	bra.uni 	$L__BB0_15;
$L__BB0_14:
	ld.shared.u32 	%r54, [%r4+16];
$L__BB0_15:
	ld.const.u32 	%r44, [custom_mask+16];
	mad.lo.s32 	%r24, %r44, %r54, %r20;
	add.s32 	%r45, %r2, 5;
	setp.lt.u32 	%p6, %r45, %r1;
	@%p6 bra 	$L__BB0_17;
	ld.global.u32 	%r55, [%rd1+20];
	bra.uni 	$L__BB0_18;
$L__BB0_17:
	ld.shared.u32 	%r55, [%r4+20];
$L__BB0_18:
	ld.const.u32 	%r46, [custom_mask+20];
	mad.lo.s32 	%r28, %r46, %r55, %r24;
	add.s32 	%r47, %r2, 6;
	setp.lt.u32 	%p7, %r47, %r1;
	@%p7 bra 	$L__BB0_20;
	ld.global.u32 	%r56, [%rd1+24];
	bra.uni 	$L__BB0_21;
$L__BB0_20:
	ld.shared.u32 	%r56, [%r4+24];
$L__BB0_21:
	ld.const.u32 	%r48, [custom_mask+24];
	mad.lo.s32 	%r49, %r48, %r56, %r28;
	cvta.to.global.u64 	%rd6, %rd2;
	add.s64 	%rd8, %rd6, %rd5;
	st.global.u32 	[%rd8], %r49;
	ret;

}


// ===== COMPILED SASS (sm_100) =====

	.target	sm_100

	.elftype	@"ET_EXEC"


//--------------------- .note.nv.tkinfo           --------------------------
	.section	.note.nv.tkinfo,"",@"SHT_NOTE"
	.sectionflags	@"SHF_NOTE_NV_TKINFO"
	.tkinfo
        /*0018*/ 	.word	0x00000002
        /*0030*/ 	.string	""
        /*0030*/ 	.string	"ptxas"
        /*0030*/ 	.string	"Cuda compilation tools, release 13.0, V13.0.88"
        /*0030*/ 	.string	"Build cuda_13.0.r13.0/compiler.36424714_0"
        /*0030*/ 	.string	"-arch sm_100 -m 64 "



//--------------------- .note.nv.cuinfo           --------------------------
	.section	.note.nv.cuinfo,"",@"SHT_NOTE"
	.sectionflags	@"SHF_NOTE_NV_CUINFO"
        /*0018*/ 	.short	0x0002
        /*001a*/ 	.short	0x0064
        /*001c*/ 	.short	0x0082
	.zero		2


//--------------------- .nv.info                  --------------------------
	.section	.nv.info,"",@"SHT_CUDA_INFO"
	.align	4


	//----- nvinfo : EIATTR_REGCOUNT
	.align		4
        /*0000*/ 	.byte	0x04, 0x2f
        /*0002*/ 	.short	(.L_2 - .L_1)
	.align		4
.L_1:
        /*0004*/ 	.word	index@(_Z21custom_convolution_1dPiS_i)
        /*0008*/ 	.word	0x0000000e


	//----- nvinfo : EIATTR_FRAME_SIZE
	.align		4
.L_2:
        /*000c*/ 	.byte	0x04, 0x11
        /*000e*/ 	.short	(.L_4 - .L_3)
	.align		4
.L_3:
        /*0010*/ 	.word	index@(_Z21custom_convolution_1dPiS_i)
        /*0014*/ 	.word	0x00000000


	//----- nvinfo : EIATTR_MIN_STACK_SIZE
	.align		4
.L_4:
        /*0018*/ 	.byte	0x04, 0x12
        /*001a*/ 	.short	(.L_6 - .L_5)
	.align		4
.L_5:
        /*001c*/ 	.word	index@(_Z21custom_convolution_1dPiS_i)
        /*0020*/ 	.word	0x00000000
.L_6:


//--------------------- .nv.compat                --------------------------
	.section	.nv.compat,"",@"SHT_CUDA_COMPAT_INFO"
	.align	4
        /*0000*/ 	.byte	0x02, 0x09, 0x00, 0x00, 0x02, 0x02, 0x01, 0x00, 0x02, 0x05, 0x05, 0x00, 0x03, 0x07, 0x01, 0x01
        /*0010*/ 	.byte	0x02, 0x03, 0x00, 0x00, 0x02, 0x06, 0x01, 0x00, 0x04, 0x0b, 0x08, 0x00, 0x09, 0x00, 0x00, 0x00
        /*0020*/ 	.byte	0x00, 0x00, 0x00, 0x00


//--------------------- .nv.info._Z21custom_convolution_1dPiS_i --------------------------
	.section	.nv.info._Z21custom_convolution_1dPiS_i,"",@"SHT_CUDA_INFO"
	.sectionflags	@""
	.align	4


	//----- nvinfo : EIATTR_CUDA_API_VERSION
	.align		4
        /*0000*/ 	.byte	0x04, 0x37
        /*0002*/ 	.short	(.L_8 - .L_7)
.L_7:
        /*0004*/ 	.word	0x00000082


	//----- nvinfo : EIATTR_KPARAM_INFO
	.align		4
.L_8:
        /*0008*/ 	.byte	0x04, 0x17
        /*000a*/ 	.short	(.L_10 - .L_9)
.L_9:
        /*000c*/ 	.word	0x00000000
        /*0010*/ 	.short	0x0002
        /*0012*/ 	.short	0x0010
        /*0014*/ 	.byte	0x00, 0xf0, 0x11, 0x00


	//----- nvinfo : EIATTR_KPARAM_INFO
	.align		4
.L_10:
        /*0018*/ 	.byte	0x04, 0x17
        /*001a*/ 	.short	(.L_12 - .L_11)
.L_11:
        /*001c*/ 	.word	0x00000000
        /*0020*/ 	.short	0x0001
        /*0022*/ 	.short	0x0008
        /*0024*/ 	.byte	0x00, 0xf5, 0x21, 0x00


	//----- nvinfo : EIATTR_KPARAM_INFO
	.align		4
.L_12:
        /*0028*/ 	.byte	0x04, 0x17
        /*002a*/ 	.short	(.L_14 - .L_13)
.L_13:
        /*002c*/ 	.word	0x00000000
        /*0030*/ 	.short	0x0000
        /*0032*/ 	.short	0x0000
        /*0034*/ 	.byte	0x00, 0xf5, 0x21, 0x00


	//----- nvinfo : EIATTR_SPARSE_MMA_MASK
	.align		4
.L_14:
        /*0038*/ 	.byte	0x03, 0x50
        /*003a*/ 	.short	0x0000


	//----- nvinfo : EIATTR_MAXREG_COUNT
	.align		4
        /*003c*/ 	.byte	0x03, 0x1b
        /*003e*/ 	.short	0x00ff


	//----- nvinfo : EIATTR_NUM_BARRIERS
	.align		4
        /*0040*/ 	.byte	0x02, 0x4c
        /*0042*/ 	.byte	0x01
	.zero		1


	//----- nvinfo : EIATTR_MERCURY_ISA_VERSION
	.align		4
        /*0044*/ 	.byte	0x03, 0x5f
        /*0046*/ 	.short	0x0101


	//----- nvinfo : EIATTR_VRC_CTA_INIT_COUNT
	.align		4
        /*0048*/ 	.byte	0x02, 0x4a
	.zero		1
	.zero		1


	//----- nvinfo : EIATTR_EXIT_INSTR_OFFSETS
	.align		4
        /*004c*/ 	.byte	0x04, 0x1c
        /*004e*/ 	.short	(.L_16 - .L_15)


	//   ....[0]....
.L_15:
        /*0050*/ 	.word	0x000003b0


	//----- nvinfo : EIATTR_CBANK_PARAM_SIZE
	.align		4
.L_16:
        /*0054*/ 	.byte	0x03, 0x19
        /*0056*/ 	.short	0x0014


	//----- nvinfo : EIATTR_PARAM_CBANK
	.align		4
        /*0058*/ 	.byte	0x04, 0x0a
        /*005a*/ 	.short	(.L_18 - .L_17)
	.align		4
.L_17:
        /*005c*/ 	.word	index@(.nv.constant0._Z21custom_convolution_1dPiS_i)
        /*0060*/ 	.short	0x0380
        /*0062*/ 	.short	0x0014


	//----- nvinfo : EIATTR_SW_WAR
	.align		4
.L_18:
        /*0064*/ 	.byte	0x04, 0x36
        /*0066*/ 	.short	(.L_20 - .L_19)
.L_19:
        /*0068*/ 	.word	0x00000008
.L_20:


//--------------------- .nv.callgraph             --------------------------
	.section	.nv.callgraph,"",@"SHT_CUDA_CALLGRAPH"
	.align	4
	.sectionentsize	8
	.align		4
        /*0000*/ 	.word	0x00000000
	.align		4
        /*0004*/ 	.word	0xffffffff
	.align		4
        /*0008*/ 	.word	0x00000000
	.align		4
        /*000c*/ 	.word	0xfffffffe
	.align		4
        /*0010*/ 	.word	0x00000000
	.align		4
        /*0014*/ 	.word	0xfffffffd
	.align		4
        /*0018*/ 	.word	0x00000000
	.align		4
        /*001c*/ 	.word	0xfffffffc


//--------------------- .nv.constant3             --------------------------
	.section	.nv.constant3,"a",@progbits
	.align	4
.nv.constant3:
	.type		custom_mask,@object
	.size		custom_mask,(.L_0 - custom_mask)
custom_mask:
	.zero		28
.L_0:


//--------------------- .text._Z21custom_convolution_1dPiS_i --------------------------
	.section	.text._Z21custom_convolution_1dPiS_i,"ax",@progbits
	.align	128
        .global         _Z21custom_convolution_1dPiS_i
        .type           _Z21custom_convolution_1dPiS_i,@function
        .size           _Z21custom_convolution_1dPiS_i,(.L_x_1 - _Z21custom_convolution_1dPiS_i)
        .other          _Z21custom_convolution_1dPiS_i,@"STO_CUDA_ENTRY STV_DEFAULT"
_Z21custom_convolution_1dPiS_i:
.text._Z21custom_convolution_1dPiS_i:
[----:B------:R-:W-:Y:S01]  /*0000*/  LDC R1, c[0x0][0x37c] ;  /* 0x0000df00ff017b82 */ /* 0x000fe20000000800 */
[----:B------:R-:W0:Y:S07]  /*0010*/  S2R R9, SR_TID.X ;  /* 0x0000000000097919 */ /* 0x000e2e0000002100 */
[----:B------:R-:W0:Y:S01]  /*0020*/  S2UR UR4, SR_CTAID.X ;  /* 0x00000000000479c3 */ /* 0x000e220000002500 */
[----:B------:R-:W1:Y:S01]  /*0030*/  LDCU.64 UR6, c[0x0][0x358] ;  /* 0x00006b00ff0677ac */ /* 0x000e620008000a00 */
[----:B------:R-:W2:Y:S06]  /*0040*/  LDCU UR8, c[0x3][0x8] ;  /* 0x00c00100ff0877ac */ /* 0x000eac0008000800 */
[----:B------:R-:W0:Y:S01]  /*0050*/  LDC R10, c[0x0][0x360] ;  /* 0x0000d800ff0a7b82 */ /* 0x000e220000000800 */
[----:B------:R-:W3:Y:S01]  /*0060*/  LDCU UR9, c[0x3][0xc] ;  /* 0x00c00180ff0977ac */ /* 0x000ee20008000800 */
[----:B------:R-:W4:Y:S06]  /*0070*/  LDCU UR10, c[0x3][0x10] ;  /* 0x00c00200ff0a77ac */ /* 0x000f2c0008000800 */
[----:B------:R-:W5:Y:S01]  /*0080*/  LDC.64 R2, c[0x0][0x380] ;  /* 0x0000e000ff027b82 */ /* 0x000f620000000a00 */
[----:B0-----:R-:W-:-:S04]  /*0090*/  IMAD R0, R10, UR4, R9 ;  /* 0x000000040a007c24 */ /* 0x001fc8000f8e0209 */
[----:B-----5:R-:W-:-:S05]  /*00a0*/  IMAD.WIDE R2, R0, 0x4, R2 ;  /* 0x0000000400027825 */ /* 0x020fca00078e0202 */
[----:B-1----:R-:W5:Y:S01]  /*00b0*/  LDG.E R4, desc[UR6][R2.64] ;  /* 0x0000000602047981 */ /* 0x002f62000c1e1900 */
[----:B------:R-:W0:Y:S01]  /*00c0*/  S2UR UR5, SR_CgaCtaId ;  /* 0x00000000000579c3 */ /* 0x000e220000008800 */
[----:B------:R-:W-:Y:S01]  /*00d0*/  UMOV UR4, 0x400 ;  /* 0x0000040000047882 */ /* 0x000fe20000000000 */
[C---:B------:R-:W-:Y:S02]  /*00e0*/  IADD3 R5, PT, PT, R9.reuse, 0x1, RZ ;  /* 0x0000000109057810 */ /* 0x040fe40007ffe0ff */
[-C--:B------:R-:W-:Y:S02]  /*00f0*/  ISETP.GE.U32.AND P0, PT, R9, R10.reuse, PT ;  /* 0x0000000a0900720c */ /* 0x080fe40003f06070 */
[----:B------:R-:W-:Y:S02]  /*0100*/  ISETP.GE.U32.AND P1, PT, R5, R10, PT ;  /* 0x0000000a0500720c */ /* 0x000fe40003f26070 */
[C---:B------:R-:W-:Y:S02]  /*0110*/  IADD3 R6, PT, PT, R9.reuse, 0x2, RZ ;  /* 0x0000000209067810 */ /* 0x040fe40007ffe0ff */
[----:B------:R-:W-:-:S02]  /*0120*/  IADD3 R7, PT, PT, R9, 0x3, RZ ;  /* 0x0000000309077810 */ /* 0x000fc40007ffe0ff */
[-C--:B------:R-:W-:Y:S02]  /*0130*/  ISETP.GE.U32.AND P2, PT, R6, R10.reuse, PT ;  /* 0x0000000a0600720c */ /* 0x080fe40003f46070 */
[----:B------:R-:W-:Y:S01]  /*0140*/  ISETP.GE.U32.AND P3, PT, R7, R10, PT ;  /* 0x0000000a0700720c */ /* 0x000fe20003f66070 */
[C---:B------:R-:W-:Y:S01]  /*0150*/  VIADD R7, R9.reuse, 0x4 ;  /* 0x0000000409077836 */ /* 0x040fe20000000000 */
[----:B0-----:R-:W-:Y:S01]  /*0160*/  ULEA UR4, UR5, UR4, 0x18 ;  /* 0x0000000405047291 */ /* 0x001fe2000f8ec0ff */
[C---:B------:R-:W-:Y:S01]  /*0170*/  IADD3 R8, PT, PT, R9.reuse, 0x5, RZ ;  /* 0x0000000509087810 */ /* 0x040fe20007ffe0ff */
[----:B------:R-:W0:Y:S04]  /*0180*/  LDCU UR5, c[0x3][0x4] ;  /* 0x00c00080ff0577ac */ /* 0x000e280008000800 */
[----:B------:R-:W-:-:S02]  /*0190*/  LEA R5, R9, UR4, 0x2 ;  /* 0x0000000409057c11 */ /* 0x000fc4000f8e10ff */
[-C--:B------:R-:W-:Y:S01]  /*01a0*/  ISETP.GE.U32.AND P4, PT, R7, R10.reuse, PT ;  /* 0x0000000a0700720c */ /* 0x080fe20003f86070 */
[----:B------:R-:W-:Y:S01]  /*01b0*/  VIADD R9, R9, 0x6 ;  /* 0x0000000609097836 */ /* 0x000fe20000000000 */
[-C--:B------:R-:W-:Y:S01]  /*01c0*/  ISETP.GE.U32.AND P5, PT, R8, R10.reuse, PT ;  /* 0x0000000a0800720c */ /* 0x080fe20003fa6070 */
[----:B------:R-:W1:Y:S03]  /*01d0*/  LDCU UR4, c[0x3][URZ] ;  /* 0x00c00000ff0477ac */ /* 0x000e660008000800 */
[----:B------:R-:W-:Y:S01]  /*01e0*/  ISETP.GE.U32.AND P6, PT, R9, R10, PT ;  /* 0x0000000a0900720c */ /* 0x000fe20003fc6070 */
[----:B-----5:R5:W-:Y:S01]  /*01f0*/  STS [R5], R4 ;  /* 0x0000000405007388 */ /* 0x020be20000000800 */
[----:B------:R-:W-:Y:S06]  /*0200*/  BAR.SYNC.DEFER_BLOCKING 0x0 ;  /* 0x0000000000007b1d */ /* 0x000fec0000010000 */
[----:B------:R-:W1:Y:S04]  /*0210*/  @P0 LDG.E R6, desc[UR6][R2.64] ;  /* 0x0000000602060981 */ /* 0x000e68000c1e1900 */
[----:B------:R-:W0:Y:S04]  /*0220*/  @P1 LDG.E R7, desc[UR6][R2.64+0x4] ;  /* 0x0000040602071981 */ /* 0x000e28000c1e1900 */
[----:B------:R-:W2:Y:S04]  /*0230*/  @P2 LDG.E R8, desc[UR6][R2.64+0x8] ;  /* 0x0000080602082981 */ /* 0x000ea8000c1e1900 */
[----:B-----5:R-:W3:Y:S04]  /*0240*/  @P3 LDG.E R4, desc[UR6][R2.64+0xc] ;  /* 0x00000c0602043981 */ /* 0x020ee8000c1e1900 */
[----:B------:R-:W4:Y:S04]  /*0250*/  @P4 LDG.E R9, desc[UR6][R2.64+0x10] ;  /* 0x0000100602094981 */ /* 0x000f28000c1e1900 */
[----:B------:R-:W5:Y:S04]  /*0260*/  @P5 LDG.E R10, desc[UR6][R2.64+0x14] ;  /* 0x00001406020a5981 */ /* 0x000f68000c1e1900 */
[----:B------:R1:W5:Y:S02]  /*0270*/  @P6 LDG.E R11, desc[UR6][R2.64+0x18] ;  /* 0x00001806020b6981 */ /* 0x000364000c1e1900 */
[----:B-1----:R-:W1:Y:S02]  /*0280*/  LDC.64 R2, c[0x0][0x388] ;  /* 0x0000e200ff027b82 */ /* 0x002e640000000a00 */
[----:B-1----:R-:W-:Y:S01]  /*0290*/  IMAD.WIDE R2, R0, 0x4, R2 ;  /* 0x0000000400027825 */ /* 0x002fe200078e0202 */
[----:B------:R-:W1:Y:S04]  /*02a0*/  @!P0 LDS R6, [R5] ;  /* 0x0000000005068984 */ /* 0x000e680000000800 */
[----:B------:R-:W0:Y:S04]  /*02b0*/  @!P1 LDS R7, [R5+0x4] ;  /* 0x0000040005079984 */ /* 0x000e280000000800 */
[----:B------:R-:W2:Y:S04]  /*02c0*/  @!P2 LDS R8, [R5+0x8] ;  /* 0x000008000508a984 */ /* 0x000ea80000000800 */
[----:B------:R-:W3:Y:S04]  /*02d0*/  @!P3 LDS R4, [R5+0xc] ;  /* 0x00000c000504b984 */ /* 0x000ee80000000800 */
[----:B------:R-:W4:Y:S04]  /*02e0*/  @!P4 LDS R9, [R5+0x10] ;  /* 0x000010000509c984 */ /* 0x000f280000000800 */
[----:B------:R-:W5:Y:S04]  /*02f0*/  @!P5 LDS R10, [R5+0x14] ;  /* 0x00001400050ad984 */ /* 0x000f680000000800 */
[----:B------:R-:W5:Y:S01]  /*0300*/  @!P6 LDS R11, [R5+0x18] ;  /* 0x00001800050be984 */ /* 0x000f620000000800 */
[----:B-1----:R-:W-:Y:S01]  /*0310*/  IMAD R6, R6, UR4, RZ ;  /* 0x0000000406067c24 */ /* 0x002fe2000f8e02ff */
[----:B------:R-:W5:Y:S03]  /*0320*/  LDCU UR4, c[0x3][0x14] ;  /* 0x00c00280ff0477ac */ /* 0x000f660008000800 */
[----:B0-----:R-:W-:Y:S01]  /*0330*/  IMAD R7, R7, UR5, R6 ;  /* 0x0000000507077c24 */ /* 0x001fe2000f8e0206 */
[----:B------:R-:W0:Y:S03]  /*0340*/  LDCU UR5, c[0x3][0x18] ;  /* 0x00c00300ff0577ac */ /* 0x000e260008000800 */
[----:B--2---:R-:W-:-:S04]  /*0350*/  IMAD R7, R8, UR8, R7 ;  /* 0x0000000808077c24 */ /* 0x004fc8000f8e0207 */
[----:B---3--:R-:W-:-:S04]  /*0360*/  IMAD R4, R4, UR9, R7 ;  /* 0x0000000904047c24 */ /* 0x008fc8000f8e0207 */
[----:B----4-:R-:W-:-:S04]  /*0370*/  IMAD R9, R9, UR10, R4 ;  /* 0x0000000a09097c24 */ /* 0x010fc8000f8e0204 */
[----:B-----5:R-:W-:-:S04]  /*0380*/  IMAD R10, R10, UR4, R9 ;  /* 0x000000040a0a7c24 */ /* 0x020fc8000f8e0209 */
[----:B0-----:R-:W-:-:S05]  /*0390*/  IMAD R11, R11, UR5, R10 ;  /* 0x000000050b0b7c24 */ /* 0x001fca000f8e020a */
[----:B------:R-:W-:Y:S01]  /*03a0*/  STG.E desc[UR6][R2.64], R11 ;  /* 0x0000000b02007986 */ /* 0x000fe2000c101906 */
[----:B------:R-:W-:Y:S05]  /*03b0*/  EXIT ;  /* 0x000000000000794d */ /* 0x000fea0003800000 */
.L_x_0:
[----:B------:R-:W-:-:S00]  /*03c0*/  BRA `(.L_x_0) ;  /* 0xfffffffc00fc7947 */ /* 0x000fc0000383ffff */
[----:B------:R-:W-:-:S00]  /*03d0*/  NOP ;  /* 0x0000000000007918 */ /* 0x000fc00000000000 */
        /* <DEDUP_REMOVED lines=10> */
.L_x_1:


//--------------------- .nv.shared._Z21custom_convolution_1dPiS_i --------------------------
	.section	.nv.shared._Z21custom_convolution_1dPiS_i,"aw",@nobits
	.sectionflags	@""
	.align	16
	.zero		1024


//--------------------- .nv.shared.reserved.0     --------------------------
	.section	.nv.shared.reserved.0,"aw",@nobits
	.weak		__nv_reservedSMEM_offset_0_alias
	.size		__nv_reservedSMEM_offset_0_alias, 0, 64
	.other		__nv_reservedSMEM_offset_0_alias,@"STO_CUDA_RESERVED_SHARED STV_DEFAULT"
__nv_reservedSMEM_offset_0_alias:
	.zero		0
	.zero		64


//--------------------- .nv.constant0._Z21custom_convolution_1dPiS_i --------------------------
	.section	.nv.constant0._Z21custom_convolution_1dPiS_i,"a",@progbits
	.sectionflags	@""
	.align	4
.nv.constant0._Z21custom_convolution_1dPiS_i:
	.zero		916


//--------------------- SYMBOLS --------------------------

	.type		.nv.reservedSmem.offset0,@object
	.size		.nv.reservedSmem.offset0,0x4
	.type		.nv.reservedSmem.cap,@object
	.size		.nv.reservedSmem.cap,0x4
